	.headerflags	@"EF_CUDA_TEXMODE_UNIFIED EF_CUDA_64BIT_ADDRESS EF_CUDA_ACCELERATORS EF_CUDA_SM90 EF_CUDA_VIRTUAL_SM(EF_CUDA_SM90)"
	.elftype	@"ET_EXEC"


//--------------------- .nv.info                  --------------------------
	.section	.nv.info,"",@"SHT_CUDA_INFO"
	.align	4


	//----- nvinfo : EIATTR_REGCOUNT
	.align		4
        /*0000*/ 	.byte	0x04, 0x2f
        /*0002*/ 	.short	(.L_1 - .L_0)
	.align		4
.L_0:
        /*0004*/ 	.word	index@(triton_poi_fused_convolution_22)
        /*0008*/ 	.word	0x00000020


	//----- nvinfo : EIATTR_MIN_STACK_SIZE
	.align		4
.L_1:
        /*000c*/ 	.byte	0x04, 0x12
        /*000e*/ 	.short	(.L_3 - .L_2)
	.align		4
.L_2:
        /*0010*/ 	.word	index@(triton_poi_fused_convolution_22)
        /*0014*/ 	.word	0x00000000


	//----- nvinfo : EIATTR_FRAME_SIZE
	.align		4
.L_3:
        /*0018*/ 	.byte	0x04, 0x11
        /*001a*/ 	.short	(.L_5 - .L_4)
	.align		4
.L_4:
        /*001c*/ 	.word	index@(triton_poi_fused_convolution_22)
        /*0020*/ 	.word	0x00000000


	//----- nvinfo : EIATTR_MIN_STACK_SIZE
	.align		4
.L_5:
        /*0024*/ 	.byte	0x04, 0x12
        /*0026*/ 	.short	(.L_7 - .L_6)
	.align		4
.L_6:
        /*0028*/ 	.word	index@(triton_poi_fused_convolution_22)
        /*002c*/ 	.word	0x00000000
.L_7:


//--------------------- .nv.info.triton_poi_fused_convolution_22 --------------------------
	.section	.nv.info.triton_poi_fused_convolution_22,"",@"SHT_CUDA_INFO"
	.sectionflags	@""
	.align	4


	//----- nvinfo : EIATTR_CUDA_API_VERSION
	.align		4
        /*0000*/ 	.byte	0x04, 0x37
        /*0002*/ 	.short	(.L_9 - .L_8)
.L_8:
        /*0004*/ 	.word	0x0000007c


	//----- nvinfo : EIATTR_KPARAM_INFO
	.align		4
.L_9:
        /*0008*/ 	.byte	0x04, 0x17
        /*000a*/ 	.short	(.L_11 - .L_10)
.L_10:
        /*000c*/ 	.word	0x00000000
        /*0010*/ 	.short	0x0004
        /*0012*/ 	.short	0x001c
        /*0014*/ 	.byte	0x00, 0xf0, 0x11, 0x00


	//----- nvinfo : EIATTR_KPARAM_INFO
	.align		4
.L_11:
        /*0018*/ 	.byte	0x04, 0x17
        /*001a*/ 	.short	(.L_13 - .L_12)
.L_12:
        /*001c*/ 	.word	0x00000000
        /*0020*/ 	.short	0x0003
        /*0022*/ 	.short	0x0018
        /*0024*/ 	.byte	0x00, 0xf0, 0x11, 0x00


	//----- nvinfo : EIATTR_KPARAM_INFO
	.align		4
.L_13:
        /*0028*/ 	.byte	0x04, 0x17
        /*002a*/ 	.short	(.L_15 - .L_14)
.L_14:
        /*002c*/ 	.word	0x00000000
        /*0030*/ 	.short	0x0002
        /*0032*/ 	.short	0x0010
        /*0034*/ 	.byte	0x00, 0xf4, 0x21, 0x00


	//----- nvinfo : EIATTR_KPARAM_INFO
	.align		4
.L_15:
        /*0038*/ 	.byte	0x04, 0x17
        /*003a*/ 	.short	(.L_17 - .L_16)
.L_16:
        /*003c*/ 	.word	0x00000000
        /*0040*/ 	.short	0x0001
        /*0042*/ 	.short	0x0008
        /*0044*/ 	.byte	0x00, 0xf4, 0x21, 0x00


	//----- nvinfo : EIATTR_KPARAM_INFO
	.align		4
.L_17:
        /*0048*/ 	.byte	0x04, 0x17
        /*004a*/ 	.short	(.L_19 - .L_18)
.L_18:
        /*004c*/ 	.word	0x00000000
        /*0050*/ 	.short	0x0000
        /*0052*/ 	.short	0x0000
        /*0054*/ 	.byte	0x00, 0xf4, 0x21, 0x00


	//----- nvinfo : EIATTR_SPARSE_MMA_MASK
	.align		4
.L_19:
        /*0058*/ 	.byte	0x03, 0x50
        /*005a*/ 	.short	0x0000


	//----- nvinfo : EIATTR_MAXREG_COUNT
	.align		4
        /*005c*/ 	.byte	0x03, 0x1b
        /*005e*/ 	.short	0x00ff


	//----- nvinfo : EIATTR_EXIT_INSTR_OFFSETS
	.align		4
        /*0060*/ 	.byte	0x04, 0x1c
        /*0062*/ 	.short	(.L_21 - .L_20)


	//   ....[0]....
.L_20:
        /*0064*/ 	.word	0x00000840


	//   ....[1]....
        /*0068*/ 	.word	0x00000860


	//----- nvinfo : EIATTR_REQNTID
	.align		4
.L_21:
        /*006c*/ 	.byte	0x04, 0x10
        /*006e*/ 	.short	(.L_23 - .L_22)
.L_22:
        /*0070*/ 	.word	0x00000100
        /*0074*/ 	.word	0x00000001
        /*0078*/ 	.word	0x00000001


	//----- nvinfo : EIATTR_CBANK_PARAM_SIZE
	.align		4
.L_23:
        /*007c*/ 	.byte	0x03, 0x19
        /*007e*/ 	.short	0x0020


	//----- nvinfo : EIATTR_PARAM_CBANK
	.align		4
        /*0080*/ 	.byte	0x04, 0x0a
        /*0082*/ 	.short	(.L_25 - .L_24)
	.align		4
.L_24:
        /*0084*/ 	.word	index@(.nv.constant0.triton_poi_fused_convolution_22)
        /*0088*/ 	.short	0x0210
        /*008a*/ 	.short	0x0020


	//----- nvinfo : EIATTR_SW_WAR
	.align		4
.L_25:
        /*008c*/ 	.byte	0x04, 0x36
        /*008e*/ 	.short	(.L_27 - .L_26)
.L_26:
        /*0090*/ 	.word	0x00000008
.L_27:


//--------------------- .nv.callgraph             --------------------------
	.section	.nv.callgraph,"",@"SHT_CUDA_CALLGRAPH"
	.align	4
	.sectionentsize	8
	.align		4
        /*0000*/ 	.word	0x00000000
	.align		4
        /*0004*/ 	.word	0xffffffff
	.align		4
        /*0008*/ 	.word	0x00000000
	.align		4
        /*000c*/ 	.word	0xfffffffe
	.align		4
        /*0010*/ 	.word	0x00000000
	.align		4
        /*0014*/ 	.word	0xfffffffd
	.align		4
        /*0018*/ 	.word	0x00000000
	.align		4
        /*001c*/ 	.word	0xfffffffc


//--------------------- .text.triton_poi_fused_convolution_22 --------------------------
	.section	.text.triton_poi_fused_convolution_22,"ax",@progbits
	.sectionflags	@"SHF_BARRIERS=1"
	.align	128
        .global         triton_poi_fused_convolution_22
        .type           triton_poi_fused_convolution_22,@function
        .size           triton_poi_fused_convolution_22,(.L_x_1 - triton_poi_fused_convolution_22)
        .other          triton_poi_fused_convolution_22,@"STO_CUDA_ENTRY STV_DEFAULT"
triton_poi_fused_convolution_22:
.text.triton_poi_fused_convolution_22:
[----:B------:R-:W0:Y:S01]  /*0000*/  LDC R1, c[0x0][0x28] ;  /* 0x00000a00ff017b82 */ /* 0x000e220000000800 */
[----:B------:R-:W1:Y:S07]  /*0010*/  S2R R20, SR_TID.X ;  /* 0x0000000000147919 */ /* 0x000e6e0000002100 */
[----:B------:R-:W2:Y:S01]  /*0020*/  S2UR UR5, SR_CgaCtaId ;  /* 0x00000000000579c3 */ /* 0x000ea20000008800 */
[----:B------:R-:W-:Y:S01]  /*0030*/  UMOV UR4, 0x400 ;  /* 0x0000040000047882 */ /* 0x000fe20000000000 */
[----:B------:R-:W-:Y:S01]  /*0040*/  CS2R R6, SRZ ;  /* 0x0000000000067805 */ /* 0x000fe2000001ff00 */
[----:B------:R-:W3:Y:S01]  /*0050*/  S2R R3, SR_CTAID.X ;  /* 0x0000000000037919 */ /* 0x000ee20000002500 */
[----:B------:R-:W-:Y:S01]  /*0060*/  ULDC.64 UR6, c[0x0][0x208] ;  /* 0x0000820000067ab9 */ /* 0x000fe20000000a00 */
[----:B------:R-:W-:Y:S01]  /*0070*/  CS2R R10, SRZ ;  /* 0x00000000000a7805 */ /* 0x000fe2000001ff00 */
[----:B------:R-:W4:Y:S02]  /*0080*/  S2R R2, SR_CTAID.Y ;  /* 0x0000000000027919 */ /* 0x000f240000002600 */
[----:B------:R-:W5:Y:S01]  /*0090*/  LDC.64 R22, c[0x0][0x210] ;  /* 0x00008400ff167b82 */ /* 0x000f620000000a00 */
[----:B--2---:R-:W-:Y:S01]  /*00a0*/  UPRMT UR4, UR5, 0x654, UR4 ;  /* 0x0000065405047896 */ /* 0x004fe20008000004 */
[----:B-1----:R-:W-:Y:S01]  /*00b0*/  SHF.R.U32.HI R13, RZ, 0x2, R20 ;  /* 0x00000002ff0d7819 */ /* 0x002fe20000011614 */
[----:B------:R-:W-:-:S02]  /*00c0*/  IMAD.SHL.U32 R0, R20, 0x4, RZ ;  /* 0x0000000414007824 */ /* 0x000fc400078e00ff */
[----:B------:R-:W-:Y:S01]  /*00d0*/  IMAD.SHL.U32 R9, R20, 0x400, RZ ;  /* 0x0000040014097824 */ /* 0x000fe200078e00ff */
[----:B------:R-:W-:Y:S01]  /*00e0*/  SGXT.U32 R13, R13, 0x6 ;  /* 0x000000060d0d781a */ /* 0x000fe20000000000 */
[----:B---3--:R-:W-:-:S03]  /*00f0*/  IMAD.SHL.U32 R3, R3, 0x10, RZ ;  /* 0x0000001003037824 */ /* 0x008fc600078e00ff */
[----:B----4-:R-:W-:Y:S02]  /*0100*/  PRMT R27, R13, 0x6540, R2 ;  /* 0x000065400d1b7816 */ /* 0x010fe40000000002 */
[----:B------:R-:W-:Y:S02]  /*0110*/  LOP3.LUT R4, R3, 0xc, R0, 0xf8, !PT ;  /* 0x0000000c03047812 */ /* 0x000fe400078ef800 */
[----:B------:R-:W-:Y:S02]  /*0120*/  LOP3.LUT R12, R9, 0xc00, RZ, 0xc0, !PT ;  /* 0x00000c00090c7812 */ /* 0x000fe400078ec0ff */
[----:B------:R-:W-:Y:S02]  /*0130*/  CS2R R8, SRZ ;  /* 0x0000000000087805 */ /* 0x000fe4000001ff00 */
[----:B------:R-:W-:Y:S01]  /*0140*/  ISETP.GE.AND P0, PT, R4, 0x10, PT ;  /* 0x000000100400780c */ /* 0x000fe20003f06270 */
[----:B------:R-:W-:Y:S01]  /*0150*/  IMAD R27, R27, 0x10, R4 ;  /* 0x000000101b1b7824 */ /* 0x000fe200078e0204 */
[----:B------:R-:W-:-:S02]  /*0160*/  LOP3.LUT R28, R12, R13, RZ, 0xfc, !PT ;  /* 0x0000000d0c1c7212 */ /* 0x000fc400078efcff */
[----:B------:R-:W-:Y:S02]  /*0170*/  CS2R R4, SRZ ;  /* 0x0000000000047805 */ /* 0x000fe4000001ff00 */
[C---:B------:R-:W-:Y:S01]  /*0180*/  LEA.HI R21, R12.reuse, UR4, RZ, 0x1c ;  /* 0x000000040c157c11 */ /* 0x040fe2000f8fe0ff */
[C---:B------:R-:W-:Y:S01]  /*0190*/  VIADD R19, R27.reuse, 0x400 ;  /* 0x000004001b137836 */ /* 0x040fe20000000000 */
[C---:B------:R-:W-:Y:S01]  /*01a0*/  LOP3.LUT R13, R12.reuse, 0x100, RZ, 0xfc, !PT ;  /* 0x000001000c0d7812 */ /* 0x040fe200078efcff */
[--C-:B-----5:R-:W-:Y:S01]  /*01b0*/  IMAD.WIDE R16, R27, 0x4, R22.reuse ;  /* 0x000000041b107825 */ /* 0x120fe200078e0216 */
[C---:B------:R-:W-:Y:S02]  /*01c0*/  LOP3.LUT R14, R12.reuse, 0x200, RZ, 0xfc, !PT ;  /* 0x000002000c0e7812 */ /* 0x040fe400078efcff */
[----:B------:R-:W-:Y:S01]  /*01d0*/  LOP3.LUT R12, R12, 0x300, RZ, 0xfc, !PT ;  /* 0x000003000c0c7812 */ /* 0x000fe200078efcff */
[----:B------:R-:W-:Y:S01]  /*01e0*/  IMAD.WIDE R18, R19, 0x4, R22 ;  /* 0x0000000413127825 */ /* 0x000fe200078e0216 */
[----:B------:R-:W-:Y:S01]  /*01f0*/  LEA.HI R13, R13, UR4, RZ, 0x1c ;  /* 0x000000040d0d7c11 */ /* 0x000fe2000f8fe0ff */
[----:B------:R1:W2:Y:S01]  /*0200*/  @!P0 LDG.E.EL.128 R4, desc[UR6][R16.64] ;  /* 0x0000000610048981 */ /* 0x0002a2000c2e1d00 */
[----:B------:R-:W-:Y:S01]  /*0210*/  LEA.HI R25, R14, UR4, RZ, 0x1c ;  /* 0x000000040e197c11 */ /* 0x000fe2000f8fe0ff */
[----:B------:R-:W-:Y:S01]  /*0220*/  VIADD R29, R27, 0x800 ;  /* 0x000008001b1d7836 */ /* 0x000fe20000000000 */
[----:B------:R-:W-:Y:S01]  /*0230*/  LEA.HI R15, R12, UR4, RZ, 0x1c ;  /* 0x000000040c0f7c11 */ /* 0x000fe2000f8fe0ff */
[C---:B------:R-:W-:Y:S01]  /*0240*/  IMAD R21, R28.reuse, 0x4, R21 ;  /* 0x000000041c157824 */ /* 0x040fe200078e0215 */
[----:B------:R3:W4:Y:S01]  /*0250*/  @!P0 LDG.E.EL.128 R8, desc[UR6][R18.64] ;  /* 0x0000000612088981 */ /* 0x000722000c2e1d00 */
[----:B------:R-:W-:-:S02]  /*0260*/  IMAD R24, R28, 0x4, R13 ;  /* 0x000000041c187824 */ /* 0x000fc400078e020d */
[C---:B------:R-:W-:Y:S01]  /*0270*/  IMAD R25, R28.reuse, 0x4, R25 ;  /* 0x000000041c197824 */ /* 0x040fe200078e0219 */
[----:B------:R-:W-:Y:S01]  /*0280*/  CS2R R12, SRZ ;  /* 0x00000000000c7805 */ /* 0x000fe2000001ff00 */
[----:B------:R-:W-:Y:S01]  /*0290*/  IMAD R28, R28, 0x4, R15 ;  /* 0x000000041c1c7824 */ /* 0x000fe200078e020f */
[----:B------:R-:W-:Y:S01]  /*02a0*/  CS2R R14, SRZ ;  /* 0x00000000000e7805 */ /* 0x000fe2000001ff00 */
[----:B-1----:R-:W-:Y:S02]  /*02b0*/  VIADD R17, R27, 0xc00 ;  /* 0x00000c001b117836 */ /* 0x002fe40000000000 */
[----:B------:R-:W-:Y:S01]  /*02c0*/  IMAD.WIDE R26, R29, 0x4, R22 ;  /* 0x000000041d1a7825 */ /* 0x000fe200078e0216 */
[----:B---3--:R-:W-:-:S03]  /*02d0*/  CS2R R18, SRZ ;  /* 0x0000000000127805 */ /* 0x008fc6000001ff00 */
[----:B------:R-:W-:Y:S01]  /*02e0*/  IMAD.WIDE R22, R17, 0x4, R22 ;  /* 0x0000000411167825 */ /* 0x000fe200078e0216 */
[----:B------:R-:W-:Y:S01]  /*02f0*/  CS2R R16, SRZ ;  /* 0x0000000000107805 */ /* 0x000fe2000001ff00 */
[----:B------:R1:W3:Y:S05]  /*0300*/  @!P0 LDG.E.EL.128 R12, desc[UR6][R26.64] ;  /* 0x000000061a0c8981 */ /* 0x0002ea000c2e1d00 */
[----:B------:R5:W3:Y:S01]  /*0310*/  @!P0 LDG.E.EL.128 R16, desc[UR6][R22.64] ;  /* 0x0000000616108981 */ /* 0x000ae2000c2e1d00 */
[----:B------:R-:W5:Y:S01]  /*0320*/  S2R R29, SR_TID.X ;  /* 0x00000000001d7919 */ /* 0x000f620000002100 */
[----:B------:R-:W-:Y:S01]  /*0330*/  SHF.R.U32.HI R20, RZ, 0x6, R20 ;  /* 0x00000006ff147819 */ /* 0x000fe20000011614 */
[----:B-1----:R-:W1:Y:S01]  /*0340*/  LDC.64 R26, c[0x0][0x220] ;  /* 0x00008800ff1a7b82 */ /* 0x002e620000000a00 */
[----:B0----5:R-:W-:-:S04]  /*0350*/  SHF.R.U32.HI R29, RZ, 0x2, R29 ;  /* 0x00000002ff1d7819 */ /* 0x021fc8000001161d */
[----:B------:R-:W-:-:S05]  /*0360*/  LOP3.LUT R22, R29, 0x30, RZ, 0xc0, !PT ;  /* 0x000000301d167812 */ /* 0x000fca00078ec0ff */
[----:B------:R-:W-:Y:S01]  /*0370*/  VIADD R23, R22, UR4 ;  /* 0x0000000416177c36 */ /* 0x000fe20008000000 */
[----:B--2---:R-:W-:Y:S04]  /*0380*/  STS [R21], R4 ;  /* 0x0000000415007388 */ /* 0x004fe80000000800 */
[----:B------:R0:W-:Y:S04]  /*0390*/  STS [R24+0x400], R5 ;  /* 0x0004000518007388 */ /* 0x0001e80000000800 */
[----:B------:R2:W-:Y:S04]  /*03a0*/  STS [R25+0x800], R6 ;  /* 0x0008000619007388 */ /* 0x0005e80000000800 */
[----:B------:R5:W-:Y:S01]  /*03b0*/  STS [R28+0xc00], R7 ;  /* 0x000c00071c007388 */ /* 0x000be20000000800 */
[----:B0-----:R-:W0:Y:S03]  /*03c0*/  LDC.64 R4, c[0x0][0x218] ;  /* 0x00008600ff047b82 */ /* 0x001e260000000a00 */
[----:B----4-:R-:W-:Y:S04]  /*03d0*/  STS [R21+0x100], R8 ;  /* 0x0001000815007388 */ /* 0x010fe80000000800 */
[----:B------:R4:W-:Y:S04]  /*03e0*/  STS [R24+0x500], R9 ;  /* 0x0005000918007388 */ /* 0x0009e80000000800 */
[----:B------:R-:W-:Y:S04]  /*03f0*/  STS [R25+0x900], R10 ;  /* 0x0009000a19007388 */ /* 0x000fe80000000800 */
[----:B------:R-:W-:Y:S04]  /*0400*/  STS [R28+0xd00], R11 ;  /* 0x000d000b1c007388 */ /* 0x000fe80000000800 */
[----:B---3--:R-:W-:Y:S04]  /*0410*/  STS [R21+0x200], R12 ;  /* 0x0002000c15007388 */ /* 0x008fe80000000800 */
[----:B------:R-:W-:Y:S04]  /*0420*/  STS [R24+0x600], R13 ;  /* 0x0006000d18007388 */ /* 0x000fe80000000800 */
[----:B------:R3:W-:Y:S04]  /*0430*/  STS [R25+0xa00], R14 ;  /* 0x000a000e19007388 */ /* 0x0007e80000000800 */
[----:B------:R-:W-:Y:S04]  /*0440*/  STS [R28+0xe00], R15 ;  /* 0x000e000f1c007388 */ /* 0x000fe80000000800 */
[----:B------:R-:W-:Y:S04]  /*0450*/  STS [R21+0x300], R16 ;  /* 0x0003001015007388 */ /* 0x000fe80000000800 */
[----:B------:R0:W-:Y:S04]  /*0460*/  STS [R24+0x700], R17 ;  /* 0x0007001118007388 */ /* 0x0001e80000000800 */
[----:B------:R-:W-:Y:S04]  /*0470*/  STS [R25+0xb00], R18 ;  /* 0x000b001219007388 */ /* 0x000fe80000000800 */
[----:B------:R0:W-:Y:S01]  /*0480*/  STS [R28+0xf00], R19 ;  /* 0x000f00131c007388 */ /* 0x0001e20000000800 */
[----:B--2---:R-:W-:-:S02]  /*0490*/  LOP3.LUT R6, R0, 0x3fc, RZ, 0xc0, !PT ;  /* 0x000003fc00067812 */ /* 0x004fc400078ec0ff */
[----:B-----5:R-:W-:Y:S02]  /*04a0*/  LOP3.LUT R7, R0, 0xfc, RZ, 0xc0, !PT ;  /* 0x000000fc00077812 */ /* 0x020fe400078ec0ff */
[C---:B----4-:R-:W-:Y:S02]  /*04b0*/  LOP3.LUT R9, R6.reuse, 0x400, RZ, 0xfc, !PT ;  /* 0x0000040006097812 */ /* 0x050fe400078efcff */
[--C-:B------:R-:W-:Y:S02]  /*04c0*/  PRMT R0, R7, 0x6540, R2.reuse ;  /* 0x0000654007007816 */ /* 0x100fe40000000002 */
[----:B------:R-:W-:Y:S02]  /*04d0*/  SHF.R.U32.HI R7, RZ, 0x4, R9 ;  /* 0x00000004ff077819 */ /* 0x000fe40000011609 */
[----:B---3--:R-:W-:Y:S02]  /*04e0*/  SHF.R.S32.HI R14, RZ, 0x17, R2 ;  /* 0x00000017ff0e7819 */ /* 0x008fe40000011402 */
[----:B------:R-:W-:-:S02]  /*04f0*/  LOP3.LUT R12, R6, 0x800, RZ, 0xfc, !PT ;  /* 0x00000800060c7812 */ /* 0x000fc400078efcff */
[C---:B------:R-:W-:Y:S02]  /*0500*/  LOP3.LUT R13, R6.reuse, 0xc00, RZ, 0xfc, !PT ;  /* 0x00000c00060d7812 */ /* 0x040fe400078efcff */
[----:B------:R-:W-:Y:S01]  /*0510*/  LOP3.LUT R2, R7, 0x70, RZ, 0xc0, !PT ;  /* 0x0000007007027812 */ /* 0x000fe200078ec0ff */
[----:B------:R-:W-:Y:S01]  /*0520*/  IMAD R8, R6, 0x4, R23 ;  /* 0x0000000406087824 */ /* 0x000fe200078e0217 */
[----:B------:R-:W-:Y:S01]  /*0530*/  BAR.SYNC.DEFER_BLOCKING 0x0 ;  /* 0x0000000000007b1d */ /* 0x000fe20000010000 */
[----:B------:R-:W-:Y:S02]  /*0540*/  SGXT R7, R14, 0x1 ;  /* 0x000000010e07781a */ /* 0x000fe40000000200 */
[----:B------:R-:W-:Y:S02]  /*0550*/  SHF.R.U32.HI R12, RZ, 0x4, R12 ;  /* 0x00000004ff0c7819 */ /* 0x000fe4000001160c */
[----:B------:R-:W-:Y:S01]  /*0560*/  SHF.R.U32.HI R14, RZ, 0x4, R13 ;  /* 0x00000004ff0e7819 */ /* 0x000fe2000001160d */
[----:B------:R-:W-:Y:S01]  /*0570*/  VIADD R13, R2, UR4 ;  /* 0x00000004020d7c36 */ /* 0x000fe20008000000 */
[----:B------:R-:W-:-:S02]  /*0580*/  LOP3.LUT R12, R12, 0xb0, RZ, 0xc0, !PT ;  /* 0x000000b00c0c7812 */ /* 0x000fc400078ec0ff */
[----:B------:R-:W-:Y:S01]  /*0590*/  LOP3.LUT R14, R14, 0xf0, RZ, 0xc0, !PT ;  /* 0x000000f00e0e7812 */ /* 0x000fe200078ec0ff */
[----:B------:R-:W-:Y:S01]  /*05a0*/  IMAD R13, R6, 0x4, R13 ;  /* 0x00000004060d7824 */ /* 0x000fe200078e020d */
[----:B------:R-:W-:Y:S01]  /*05b0*/  LEA.HI R7, R7, R0, RZ, 0xa ;  /* 0x0000000007077211 */ /* 0x000fe200078f50ff */
[----:B0-----:R-:W-:Y:S02]  /*05c0*/  VIADD R17, R12, UR4 ;  /* 0x000000040c117c36 */ /* 0x001fe40008000000 */
[----:B------:R-:W-:Y:S01]  /*05d0*/  VIADD R19, R14, UR4 ;  /* 0x000000040e137c36 */ /* 0x000fe20008000000 */
[----:B------:R-:W-:Y:S01]  /*05e0*/  SGXT.U32 R2, R20, 0x2 ;  /* 0x000000021402781a */ /* 0x000fe20000000000 */
[C---:B------:R-:W-:Y:S01]  /*05f0*/  IMAD R20, R6.reuse, 0x4, R17 ;  /* 0x0000000406147824 */ /* 0x040fe200078e0211 */
[----:B------:R-:W0:Y:S01]  /*0600*/  LDS.128 R8, [R8] ;  /* 0x0000000008087984 */ /* 0x000e220000000c00 */
[----:B------:R-:W-:Y:S02]  /*0610*/  IMAD.SHL.U32 R16, R7, 0x10, RZ ;  /* 0x0000001007107824 */ /* 0x000fe400078e00ff */
[----:B------:R-:W-:Y:S01]  /*0620*/  IMAD R19, R6, 0x4, R19 ;  /* 0x0000000406137824 */ /* 0x000fe200078e0213 */
[----:B------:R-:W2:Y:S01]  /*0630*/  LDS.128 R12, [R13+0x1000] ;  /* 0x001000000d0c7984 */ /* 0x000ea20000000c00 */
[----:B------:R-:W-:-:S02]  /*0640*/  LOP3.LUT R2, R3, R2, RZ, 0xfc, !PT ;  /* 0x0000000203027212 */ /* 0x000fc400078efcff */
[----:B------:R-:W-:Y:S01]  /*0650*/  LOP3.LUT R3, R16, 0xffffc000, RZ, 0xc0, !PT ;  /* 0xffffc00010037812 */ /* 0x000fe200078ec0ff */
[----:B------:R-:W3:Y:S04]  /*0660*/  LDS.128 R20, [R20+0x2000] ;  /* 0x0020000014147984 */ /* 0x000ee80000000c00 */
[----:B------:R-:W4:Y:S01]  /*0670*/  LDS.128 R16, [R19+0x3000] ;  /* 0x0030000013107984 */ /* 0x000f220000000c00 */
[----:B------:R-:W-:Y:S02]  /*0680*/  LOP3.LUT R25, R7, 0xfffffc00, RZ, 0xc0, !PT ;  /* 0xfffffc0007197812 */ /* 0x000fe400078ec0ff */
[----:B------:R-:W-:Y:S02]  /*0690*/  ISETP.GE.AND P0, PT, R2, 0x10, PT ;  /* 0x000000100200780c */ /* 0x000fe40003f06270 */
[----:B------:R-:W-:-:S02]  /*06a0*/  IADD3 R25, R3, R0, -R25 ;  /* 0x0000000003197210 */ /* 0x000fc40007ffe819 */
[----:B------:R-:W-:-:S03]  /*06b0*/  LOP3.LUT R24, R2, 0x4, RZ, 0xfc, !PT ;  /* 0x0000000402187812 */ /* 0x000fc600078efcff */
[----:B------:R-:W-:Y:S01]  /*06c0*/  IMAD R0, R2, 0x400, R25 ;  /* 0x0000040002007824 */ /* 0x000fe200078e0219 */
[----:B------:R-:W-:Y:S02]  /*06d0*/  ISETP.GE.AND P1, PT, R24, 0x10, PT ;  /* 0x000000101800780c */ /* 0x000fe40003f26270 */
[----:B------:R-:W-:Y:S01]  /*06e0*/  LOP3.LUT R28, R2, 0x8, RZ, 0xfc, !PT ;  /* 0x00000008021c7812 */ /* 0x000fe200078efcff */
[----:B------:R-:W-:Y:S01]  /*06f0*/  IMAD.WIDE R6, R0, 0x4, R4 ;  /* 0x0000000400067825 */ /* 0x000fe200078e0204 */
[----:B------:R-:W-:-:S03]  /*0700*/  LOP3.LUT R2, R2, 0xc, RZ, 0xfc, !PT ;  /* 0x0000000c02027812 */ /* 0x000fc600078efcff */
[--C-:B------:R-:W-:Y:S01]  /*0710*/  IMAD R3, R24, 0x400, R25.reuse ;  /* 0x0000040018037824 */ /* 0x100fe200078e0219 */
[----:B------:R-:W-:Y:S02]  /*0720*/  ISETP.GE.AND P2, PT, R28, 0x10, PT ;  /* 0x000000101c00780c */ /* 0x000fe40003f46270 */
[----:B------:R-:W-:Y:S01]  /*0730*/  ISETP.GE.AND P3, PT, R2, 0x10, PT ;  /* 0x000000100200780c */ /* 0x000fe20003f66270 */
[----:B0-----:R0:W-:Y:S02]  /*0740*/  @!P0 STG.E.128 desc[UR6][R6.64], R8 ;  /* 0x0000000806008986 */ /* 0x0011e4000c101d06 */
[----:B0-----:R-:W-:Y:S02]  /*0750*/  IMAD R7, R28, 0x400, R25 ;  /* 0x000004001c077824 */ /* 0x001fe400078e0219 */
[----:B------:R-:W-:-:S04]  /*0760*/  IMAD.WIDE R28, R3, 0x4, R4 ;  /* 0x00000004031c7825 */ /* 0x000fc800078e0204 */
[----:B------:R-:W-:Y:S01]  /*0770*/  IMAD R25, R2, 0x400, R25 ;  /* 0x0000040002197824 */ /* 0x000fe200078e0219 */
[----:B--2---:R0:W-:Y:S01]  /*0780*/  @!P1 STG.E.128 desc[UR6][R28.64], R12 ;  /* 0x0000000c1c009986 */ /* 0x0041e2000c101d06 */
[----:B-1----:R-:W-:-:S04]  /*0790*/  IMAD.WIDE R2, R3, 0x4, R26 ;  /* 0x0000000403027825 */ /* 0x002fc800078e021a */
[----:B0-----:R-:W-:-:S04]  /*07a0*/  IMAD.WIDE R28, R7, 0x4, R4 ;  /* 0x00000004071c7825 */ /* 0x001fc800078e0204 */
[----:B------:R-:W-:Y:S01]  /*07b0*/  IMAD.WIDE R4, R25, 0x4, R4 ;  /* 0x0000000419047825 */ /* 0x000fe200078e0204 */
[----:B---3--:R-:W-:Y:S04]  /*07c0*/  @!P2 STG.E.128 desc[UR6][R28.64], R20 ;  /* 0x000000141c00a986 */ /* 0x008fe8000c101d06 */
[----:B----4-:R0:W-:Y:S01]  /*07d0*/  @!P3 STG.E.128 desc[UR6][R4.64], R16 ;  /* 0x000000100400b986 */ /* 0x0101e2000c101d06 */
[----:B------:R-:W-:-:S04]  /*07e0*/  IMAD.WIDE R6, R7, 0x4, R26 ;  /* 0x0000000407067825 */ /* 0x000fc800078e021a */
[----:B0-----:R-:W-:-:S05]  /*07f0*/  IMAD.WIDE R4, R0, 0x4, R26 ;  /* 0x0000000400047825 */ /* 0x001fca00078e021a */
[----:B------:R0:W-:Y:S04]  /*0800*/  @!P0 STG.E.128 desc[UR6][R4.64], R8 ;  /* 0x0000000804008986 */ /* 0x0001e8000c101d06 */
[----:B------:R0:W-:Y:S01]  /*0810*/  @!P1 STG.E.128 desc[UR6][R2.64], R12 ;  /* 0x0000000c02009986 */ /* 0x0001e2000c101d06 */
[----:B------:R-:W-:-:S03]  /*0820*/  IMAD.WIDE R26, R25, 0x4, R26 ;  /* 0x00000004191a7825 */ /* 0x000fc600078e021a */
[----:B------:R0:W-:Y:S02]  /*0830*/  @!P2 STG.E.128 desc[UR6][R6.64], R20 ;  /* 0x000000140600a986 */ /* 0x0001e4000c101d06 */
[----:B0-----:R-:W-:Y:S05]  /*0840*/  @P3 EXIT ;  /* 0x000000000000394d */ /* 0x001fea0003800000 */
[----:B------:R-:W-:Y:S01]  /*0850*/  STG.E.128 desc[UR6][R26.64], R16 ;  /* 0x000000101a007986 */ /* 0x000fe2000c101d06 */
[----:B------:R-:W-:Y:S05]  /*0860*/  EXIT ;  /* 0x000000000000794d */ /* 0x000fea0003800000 */
.L_x_0:
[----:B------:R-:W-:-:S00]  /*0870*/  BRA `(.L_x_0) ;  /* 0xfffffffc00fc7947 */ /* 0x000fc0000383ffff */
[----:B------:R-:W-:-:S00]  /*0880*/  NOP ;  /* 0x0000000000007918 */ /* 0x000fc00000000000 */
[----:B------:R-:W-:-:S00]  /*0890*/  NOP ;  /* 0x0000000000007918 */ /* 0x000fc00000000000 */
[----:B------:R-:W-:-:S00]  /*08a0*/  NOP ;  /* 0x0000000000007918 */ /* 0x000fc00000000000 */
[----:B------:R-:W-:-:S00]  /*08b0*/  NOP ;  /* 0x0000000000007918 */ /* 0x000fc00000000000 */
[----:B------:R-:W-:-:S00]  /*08c0*/  NOP ;  /* 0x0000000000007918 */ /* 0x000fc00000000000 */
[----:B------:R-:W-:-:S00]  /*08d0*/  NOP ;  /* 0x0000000000007918 */ /* 0x000fc00000000000 */
[----:B------:R-:W-:-:S00]  /*08e0*/  NOP ;  /* 0x0000000000007918 */ /* 0x000fc00000000000 */
[----:B------:R-:W-:-:S00]  /*08f0*/  NOP ;  /* 0x0000000000007918 */ /* 0x000fc00000000000 */
.L_x_1:


//--------------------- .nv.shared.triton_poi_fused_convolution_22 --------------------------
	.section	.nv.shared.triton_poi_fused_convolution_22,"aw",@nobits
	.sectionflags	@""
	.align	16
	.zero		1024


//--------------------- .nv.constant0.triton_poi_fused_convolution_22 --------------------------
	.section	.nv.constant0.triton_poi_fused_convolution_22,"a",@progbits
	.sectionflags	@""
	.align	4
.nv.constant0.triton_poi_fused_convolution_22:
	.zero		560
